	.headerflags	@"EF_CUDA_TEXMODE_UNIFIED EF_CUDA_64BIT_ADDRESS EF_CUDA_SM86 EF_CUDA_VIRTUAL_SM(EF_CUDA_SM86)"
	.elftype	@"ET_EXEC"


//--------------------- .nv.info                  --------------------------
	.section	.nv.info,"",@"SHT_CUDA_INFO"
	.align	4


	//----- nvinfo : EIATTR_REGCOUNT
	.align		4
        /*0000*/ 	.byte	0x04, 0x2f
        /*0002*/ 	.short	(.L_1 - .L_0)
	.align		4
.L_0:
        /*0004*/ 	.word	index@(triton_red_fused_9)
        /*0008*/ 	.word	0x0000001f


	//----- nvinfo : EIATTR_FRAME_SIZE
	.align		4
.L_1:
        /*000c*/ 	.byte	0x04, 0x11
        /*000e*/ 	.short	(.L_3 - .L_2)
	.align		4
.L_2:
        /*0010*/ 	.word	index@(triton_red_fused_9)
        /*0014*/ 	.word	0x00000000


	//----- nvinfo : EIATTR_MIN_STACK_SIZE
	.align		4
.L_3:
        /*0018*/ 	.byte	0x04, 0x12
        /*001a*/ 	.short	(.L_5 - .L_4)
	.align		4
.L_4:
        /*001c*/ 	.word	index@(triton_red_fused_9)
        /*0020*/ 	.word	0x00000000
.L_5:


//--------------------- .nv.info.triton_red_fused_9 --------------------------
	.section	.nv.info.triton_red_fused_9,"",@"SHT_CUDA_INFO"
	.sectionflags	@""
	.align	4


	//----- nvinfo : EIATTR_CUDA_API_VERSION
	.align		4
        /*0000*/ 	.byte	0x04, 0x37
        /*0002*/ 	.short	(.L_7 - .L_6)
.L_6:
        /*0004*/ 	.word	0x00000080


	//----- nvinfo : EIATTR_SW2861232_WAR
	.align		4
.L_7:
        /*0008*/ 	.byte	0x01, 0x35
	.zero		2


	//----- nvinfo : EIATTR_PARAM_CBANK
	.align		4
        /*000c*/ 	.byte	0x04, 0x0a
        /*000e*/ 	.short	(.L_9 - .L_8)
	.align		4
.L_8:
        /*0010*/ 	.word	index@(.nv.constant0.triton_red_fused_9)
        /*0014*/ 	.short	0x0160
        /*0016*/ 	.short	0x0028


	//----- nvinfo : EIATTR_CBANK_PARAM_SIZE
	.align		4
.L_9:
        /*0018*/ 	.byte	0x03, 0x19
        /*001a*/ 	.short	0x0028


	//----- nvinfo : EIATTR_KPARAM_INFO
	.align		4
        /*001c*/ 	.byte	0x04, 0x17
        /*001e*/ 	.short	(.L_11 - .L_10)
.L_10:
        /*0020*/ 	.word	0x00000000
        /*0024*/ 	.short	0x0005
        /*0026*/ 	.short	0x0020
        /*0028*/ 	.byte	0x00, 0xf4, 0x21, 0x00


	//----- nvinfo : EIATTR_KPARAM_INFO
	.align		4
.L_11:
        /*002c*/ 	.byte	0x04, 0x17
        /*002e*/ 	.short	(.L_13 - .L_12)
.L_12:
        /*0030*/ 	.word	0x00000000
        /*0034*/ 	.short	0x0004
        /*0036*/ 	.short	0x001c
        /*0038*/ 	.byte	0x00, 0xf0, 0x11, 0x00


	//----- nvinfo : EIATTR_KPARAM_INFO
	.align		4
.L_13:
        /*003c*/ 	.byte	0x04, 0x17
        /*003e*/ 	.short	(.L_15 - .L_14)
.L_14:
        /*0040*/ 	.word	0x00000000
        /*0044*/ 	.short	0x0003
        /*0046*/ 	.short	0x0018
        /*0048*/ 	.byte	0x00, 0xf0, 0x11, 0x00


	//----- nvinfo : EIATTR_KPARAM_INFO
	.align		4
.L_15:
        /*004c*/ 	.byte	0x04, 0x17
        /*004e*/ 	.short	(.L_17 - .L_16)
.L_16:
        /*0050*/ 	.word	0x00000000
        /*0054*/ 	.short	0x0002
        /*0056*/ 	.short	0x0010
        /*0058*/ 	.byte	0x00, 0xf4, 0x21, 0x00


	//----- nvinfo : EIATTR_KPARAM_INFO
	.align		4
.L_17:
        /*005c*/ 	.byte	0x04, 0x17
        /*005e*/ 	.short	(.L_19 - .L_18)
.L_18:
        /*0060*/ 	.word	0x00000000
        /*0064*/ 	.short	0x0001
        /*0066*/ 	.short	0x0008
        /*0068*/ 	.byte	0x00, 0xf4, 0x21, 0x00


	//----- nvinfo : EIATTR_KPARAM_INFO
	.align		4
.L_19:
        /*006c*/ 	.byte	0x04, 0x17
        /*006e*/ 	.short	(.L_21 - .L_20)
.L_20:
        /*0070*/ 	.word	0x00000000
        /*0074*/ 	.short	0x0000
        /*0076*/ 	.short	0x0000
        /*0078*/ 	.byte	0x00, 0xf4, 0x21, 0x00


	//----- nvinfo : EIATTR_MAXREG_COUNT
	.align		4
.L_21:
        /*007c*/ 	.byte	0x03, 0x1b
        /*007e*/ 	.short	0x00ff


	//----- nvinfo : EIATTR_COOP_GROUP_MASK_REGIDS
	.align		4
        /*0080*/ 	.byte	0x04, 0x29
        /*0082*/ 	.short	(.L_23 - .L_22)


	//   ....[0]....
.L_22:
        /*0084*/ 	.word	0xffffffff


	//   ....[1]....
        /*0088*/ 	.word	0xffffffff


	//   ....[2]....
        /*008c*/ 	.word	0xffffffff


	//----- nvinfo : EIATTR_COOP_GROUP_INSTR_OFFSETS
	.align		4
.L_23:
        /*0090*/ 	.byte	0x04, 0x28
        /*0092*/ 	.short	(.L_25 - .L_24)


	//   ....[0]....
.L_24:
        /*0094*/ 	.word	0x00000a70


	//   ....[1]....
        /*0098*/ 	.word	0x00000ce0


	//   ....[2]....
        /*009c*/ 	.word	0x00000d40


	//----- nvinfo : EIATTR_EXIT_INSTR_OFFSETS
	.align		4
.L_25:
        /*00a0*/ 	.byte	0x04, 0x1c
        /*00a2*/ 	.short	(.L_27 - .L_26)


	//   ....[0]....
.L_26:
        /*00a4*/ 	.word	0x00001270


	//----- nvinfo : EIATTR_REQNTID
	.align		4
.L_27:
        /*00a8*/ 	.byte	0x04, 0x10
        /*00aa*/ 	.short	(.L_29 - .L_28)
.L_28:
        /*00ac*/ 	.word	0x00000080
        /*00b0*/ 	.word	0x00000001
        /*00b4*/ 	.word	0x00000001
.L_29:


//--------------------- .nv.callgraph             --------------------------
	.section	.nv.callgraph,"",@"SHT_CUDA_CALLGRAPH"
	.align	4
	.sectionentsize	8
	.align		4
        /*0000*/ 	.word	0x00000000
	.align		4
        /*0004*/ 	.word	0xffffffff
	.align		4
        /*0008*/ 	.word	0x00000000
	.align		4
        /*000c*/ 	.word	0xfffffffe
	.align		4
        /*0010*/ 	.word	0x00000000
	.align		4
        /*0014*/ 	.word	0xfffffffd
	.align		4
        /*0018*/ 	.word	0x00000000
	.align		4
        /*001c*/ 	.word	0xfffffffc


//--------------------- .nv.rel.action            --------------------------
	.section	.nv.rel.action,"",@"SHT_CUDA_RELOCINFO"
	.align	8
	.sectionentsize	8
        /*0000*/ 	.byte	0x73, 0x00, 0x00, 0x00, 0x00, 0x00, 0x00, 0x00, 0x00, 0x00, 0x00, 0x11, 0x25, 0x00, 0x05, 0x36


//--------------------- .nv.constant0.triton_red_fused_9 --------------------------
	.section	.nv.constant0.triton_red_fused_9,"a",@progbits
	.sectionflags	@""
	.align	4
.nv.constant0.triton_red_fused_9:
	.zero		392


//--------------------- .text.triton_red_fused_9  --------------------------
	.section	.text.triton_red_fused_9,"ax",@progbits
	.sectioninfo	@"SHI_REGISTERS=31"
	.align	128
        .global         triton_red_fused_9
        .type           triton_red_fused_9,@function
        .size           triton_red_fused_9,(.L_x_3 - triton_red_fused_9)
        .other          triton_red_fused_9,@"STO_CUDA_ENTRY STV_DEFAULT"
triton_red_fused_9:
.text.triton_red_fused_9:
[----:B------:R-:W-:Y:S02]  /*0000*/  IMAD.MOV.U32 R1, RZ, RZ, c[0x0][0x28] ;  /* 0x00000a00ff017624 */ /* 0x000fe400078e00ff */
[----:B------:R-:W0:Y:S01]  /*0010*/  S2R R6, SR_TID.X ;  /* 0x0000000000067919 */ /* 0x000e220000002100 */
[----:B------:R-:W-:Y:S01]  /*0020*/  PLOP3.LUT P4, PT, PT, PT, PT, 0x8, 0x0 ;  /* 0x000000000000781c */ /* 0x000fe20003f8e170 */
[----:B------:R-:W-:Y:S01]  /*0030*/  IMAD.MOV.U32 R17, RZ, RZ, -0x800000 ;  /* 0xff800000ff117424 */ /* 0x000fe200078e00ff */
[----:B------:R-:W-:Y:S01]  /*0040*/  PLOP3.LUT P5, PT, PT, PT, PT, 0x8, 0x0 ;  /* 0x000000000000781c */ /* 0x000fe20003fae170 */
[----:B------:R-:W1:Y:S01]  /*0050*/  S2R R4, SR_CTAID.X ;  /* 0x0000000000047919 */ /* 0x000e620000002500 */
[----:B------:R-:W-:Y:S01]  /*0060*/  PLOP3.LUT P6, PT, PT, PT, PT, 0x8, 0x0 ;  /* 0x000000000000781c */ /* 0x000fe20003fce170 */
[----:B------:R-:W-:Y:S01]  /*0070*/  CS2R R24, SRZ ;  /* 0x0000000000187805 */ /* 0x000fe2000001ff00 */
[----:B------:R-:W-:Y:S01]  /*0080*/  PLOP3.LUT P3, PT, PT, PT, PT, 0x8, 0x0 ;  /* 0x000000000000781c */ /* 0x000fe20003f6e170 */
[----:B------:R-:W-:Y:S01]  /*0090*/  CS2R R22, SRZ ;  /* 0x0000000000167805 */ /* 0x000fe2000001ff00 */
[----:B------:R-:W-:Y:S01]  /*00a0*/  MOV R16, RZ ;  /* 0x000000ff00107202 */ /* 0x000fe20000000f00 */
[----:B------:R-:W-:Y:S01]  /*00b0*/  IMAD.MOV.U32 R20, RZ, RZ, RZ ;  /* 0x000000ffff147224 */ /* 0x000fe200078e00ff */
[----:B------:R-:W-:Y:S01]  /*00c0*/  MOV R21, 0xff800000 ;  /* 0xff80000000157802 */ /* 0x000fe20000000f00 */
[----:B------:R-:W-:-:S02]  /*00d0*/  IMAD.MOV.U32 R18, RZ, RZ, -0x800000 ;  /* 0xff800000ff127424 */ /* 0x000fc400078e00ff */
[----:B------:R-:W-:Y:S01]  /*00e0*/  IMAD.MOV.U32 R19, RZ, RZ, -0x800000 ;  /* 0xff800000ff137424 */ /* 0x000fe200078e00ff */
[----:B0-----:R-:W-:Y:S01]  /*00f0*/  SHF.R.U32.HI R3, RZ, 0x1, R6 ;  /* 0x00000001ff037819 */ /* 0x001fe20000011606 */
[----:B-1----:R-:W-:-:S03]  /*0100*/  IMAD.SHL.U32 R0, R4, 0x40, RZ ;  /* 0x0000004004007824 */ /* 0x002fc600078e00ff */
[----:B------:R-:W-:-:S04]  /*0110*/  SGXT.U32 R3, R3, 0x6 ;  /* 0x000000060303781a */ /* 0x000fc80000000000 */
[----:B------:R-:W-:Y:S02]  /*0120*/  LOP3.LUT R0, R3, R0, RZ, 0xfc, !PT ;  /* 0x0000000003007212 */ /* 0x000fe400078efcff */
[----:B------:R-:W-:Y:S02]  /*0130*/  LEA R7, R4, R3, 0x6 ;  /* 0x0000000304077211 */ /* 0x000fe400078e30ff */
[C---:B------:R-:W-:Y:S01]  /*0140*/  ISETP.GE.AND P2, PT, R0.reuse, 0x2880, PT ;  /* 0x000028800000780c */ /* 0x040fe20003f46270 */
[----:B------:R-:W-:-:S04]  /*0150*/  IMAD.HI R2, R0, 0x1948b0fd, RZ ;  /* 0x1948b0fd00027827 */ /* 0x000fc800078e02ff */
[----:B------:R-:W-:Y:S01]  /*0160*/  IMAD.SHL.U32 R0, R6, 0x4, RZ ;  /* 0x0000000406007824 */ /* 0x000fe200078e00ff */
[----:B------:R-:W-:-:S04]  /*0170*/  SHF.R.U32.HI R5, RZ, 0x1f, R2 ;  /* 0x0000001fff057819 */ /* 0x000fc80000011602 */
[----:B------:R-:W-:Y:S02]  /*0180*/  LOP3.LUT R0, R0, 0x4, RZ, 0xc0, !PT ;  /* 0x0000000400007812 */ /* 0x000fe400078ec0ff */
[----:B------:R-:W-:-:S03]  /*0190*/  LEA.HI.SX32 R3, R2, R5, 0x1b ;  /* 0x0000000502037211 */ /* 0x000fc600078fdaff */
[----:B------:R-:W-:-:S04]  /*01a0*/  IMAD R2, R7, 0x144, R0 ;  /* 0x0000014407027824 */ /* 0x000fc800078e0200 */
[----:B------:R-:W-:Y:S02]  /*01b0*/  IMAD R3, R3, 0x10, R2 ;  /* 0x0000001003037824 */ /* 0x000fe400078e0202 */
.L_x_0:
[----:B------:R-:W-:Y:S01]  /*01c0*/  IADD3 R4, P1, R0, R25, RZ ;  /* 0x0000001900047210 */ /* 0x000fe20007f3e0ff */
[--C-:B------:R-:W-:Y:S01]  /*01d0*/  IMAD.IADD R15, R2, 0x1, R25.reuse ;  /* 0x00000001020f7824 */ /* 0x100fe200078e0219 */
[----:B------:R-:W-:Y:S01]  /*01e0*/  MOV R26, 0x4 ;  /* 0x00000004001a7802 */ /* 0x000fe20000000f00 */
[----:B------:R-:W-:Y:S01]  /*01f0*/  IMAD.IADD R14, R3, 0x1, R25 ;  /* 0x00000001030e7824 */ /* 0x000fe200078e0219 */
[----:B------:R-:W-:Y:S01]  /*0200*/  ISETP.LT.U32.AND P0, PT, R4, 0x144, PT ;  /* 0x000001440400780c */ /* 0x000fe20003f01070 */
[----:B------:R-:W-:Y:S01]  /*0210*/  CS2R R6, SRZ ;  /* 0x0000000000067805 */ /* 0x000fe2000001ff00 */
[----:B------:R-:W-:Y:S01]  /*0220*/  IADD3.X R4, RZ, R24, RZ, P1, !PT ;  /* 0x00000018ff047210 */ /* 0x000fe20000ffe4ff */
[----:B------:R-:W-:-:S03]  /*0230*/  CS2R R8, SRZ ;  /* 0x0000000000087805 */ /* 0x000fc6000001ff00 */
[----:B------:R-:W-:Y:S02]  /*0240*/  ISETP.LT.U32.AND.EX P0, PT, R4, RZ, !P2, P0 ;  /* 0x000000ff0400720c */ /* 0x000fe40005701100 */
[----:B------:R-:W-:-:S11]  /*0250*/  CS2R R4, SRZ ;  /* 0x0000000000047805 */ /* 0x000fd6000001ff00 */
[----:B------:R-:W-:Y:S01]  /*0260*/  @P0 IMAD.MOV.U32 R10, RZ, RZ, 0x0 ;  /* 0x00000000ff0a0424 */ /* 0x000fe200078e00ff */
[----:B------:R-:W-:Y:S01]  /*0270*/  @P0 MOV R12, 0x0 ;  /* 0x00000000000c0802 */ /* 0x000fe20000000f00 */
[----:B------:R-:W-:Y:S02]  /*0280*/  @P0 IMAD.MOV.U32 R11, RZ, RZ, 0x14f00000 ;  /* 0x14f00000ff0b0424 */ /* 0x000fe400078e00ff */
[----:B------:R-:W-:Y:S01]  /*0290*/  @P0 IMAD.MOV.U32 R13, RZ, RZ, 0x14f00000 ;  /* 0x14f00000ff0d0424 */ /* 0x000fe200078e00ff */
[----:B------:R0:W1:Y:S08]  /*02a0*/  @P0 R2UR UR4, R10 ;  /* 0x000000000a0403c2 */ /* 0x00007000000e0000 */
[----:B------:R0:W1:Y:S08]  /*02b0*/  @P0 R2UR UR5, R11 ;  /* 0x000000000b0503c2 */ /* 0x00007000000e0000 */
[----:B------:R2:W3:Y:S01]  /*02c0*/  @P0 R2UR UR6, R12 ;  /* 0x000000000c0603c2 */ /* 0x0004e200000e0000 */
[----:B0-----:R-:W-:-:S07]  /*02d0*/  CS2R R10, SRZ ;  /* 0x00000000000a7805 */ /* 0x001fce000001ff00 */
[----:B------:R2:W3:Y:S02]  /*02e0*/  @P0 R2UR UR7, R13 ;  /* 0x000000000d0703c2 */ /* 0x0004e400000e0000 */
[----:B--2---:R-:W-:-:S04]  /*02f0*/  IMAD.WIDE R12, R15, R26, c[0x0][0x160] ;  /* 0x000058000f0c7625 */ /* 0x004fc800078e021a */
[----:B------:R-:W-:Y:S01]  /*0300*/  IMAD.WIDE R14, R14, R26, c[0x0][0x168] ;  /* 0x00005a000e0e7625 */ /* 0x000fe200078e021a */
[----:B-1----:R-:W2:Y:S04]  /*0310*/  @P0 LDG.E.EL.128 R4, desc[UR4][R12.64] ;  /* 0x000000040c040981 */ /* 0x002ea8200c2e1d00 */
[----:B---3--:R-:W2:Y:S02]  /*0320*/  @P0 LDG.E.EL.128 R8, desc[UR6][R14.64] ;  /* 0x000000060e080981 */ /* 0x008ea4200c2e1d00 */
[----:B--2---:R-:W-:Y:S01]  /*0330*/  FADD R28, R11, R7 ;  /* 0x000000070b1c7221 */ /* 0x004fe20000000000 */
[----:B------:R-:W-:Y:S01]  /*0340*/  FADD R12, R10, R6 ;  /* 0x000000060a0c7221 */ /* 0x000fe20000000000 */
[----:B------:R-:W-:-:S03]  /*0350*/  FADD R4, R8, R4 ;  /* 0x0000000408047221 */ /* 0x000fc60000000000 */
[----:B------:R-:W-:-:S04]  /*0360*/  FSETP.GT.AND P1, PT, R19, R28, PT ;  /* 0x0000001c1300720b */ /* 0x000fc80003f24000 */
[C---:B------:R-:W-:Y:S02]  /*0370*/  FSEL R26, R19.reuse, R28, P1 ;  /* 0x0000001c131a7208 */ /* 0x040fe40000800000 */
[----:B------:R-:W-:-:S04]  /*0380*/  FSETP.NAN.AND P1, PT, R19, R19, PT ;  /* 0x000000131300720b */ /* 0x000fc80003f28000 */
[----:B------:R-:W-:Y:S02]  /*0390*/  FSEL R26, R19, R26, P1 ;  /* 0x0000001a131a7208 */ /* 0x000fe40000800000 */
[----:B------:R-:W-:-:S03]  /*03a0*/  FSETP.NEU.AND P1, PT, R28, -INF , P0 ;  /* 0xff8000001c00780b */ /* 0x000fc6000072d000 */
[----:B------:R-:W-:Y:S01]  /*03b0*/  FADD R7, -R26, R19 ;  /* 0x000000131a077221 */ /* 0x000fe20000000100 */
[----:B------:R-:W-:Y:S01]  /*03c0*/  PLOP3.LUT P3, PT, P3, P1, PT, 0xa8, 0x0 ;  /* 0x000000000000781c */ /* 0x000fe20001f63570 */
[----:B------:R-:W-:Y:S01]  /*03d0*/  FADD R28, R28, -R26 ;  /* 0x8000001a1c1c7221 */ /* 0x000fe20000000000 */
[----:B------:R-:W-:Y:S01]  /*03e0*/  FSEL R19, R26, R19, P0 ;  /* 0x000000131a137208 */ /* 0x000fe20000000000 */
[----:B------:R-:W-:Y:S02]  /*03f0*/  FMUL R7, R7, 1.4426950216293334961 ;  /* 0x3fb8aa3b07077820 */ /* 0x000fe40000400000 */
[----:B------:R-:W-:-:S03]  /*0400*/  FMUL R28, R28, 1.4426950216293334961 ;  /* 0x3fb8aa3b1c1c7820 */ /* 0x000fc60000400000 */
[----:B------:R-:W-:-:S13]  /*0410*/  FSETP.GEU.AND P1, PT, R7, -126, PT ;  /* 0xc2fc00000700780b */ /* 0x000fda0003f2e000 */
[----:B------:R-:W-:-:S04]  /*0420*/  @!P1 FMUL R7, R7, 0.5 ;  /* 0x3f00000007079820 */ /* 0x000fc80000400000 */
[----:B------:R-:W0:Y:S02]  /*0430*/  MUFU.EX2 R13, R7 ;  /* 0x00000007000d7308 */ /* 0x000e240000000800 */
[----:B0-----:R-:W-:Y:S01]  /*0440*/  @!P1 FMUL R13, R13, R13 ;  /* 0x0000000d0d0d9220 */ /* 0x001fe20000400000 */
[----:B------:R-:W-:-:S13]  /*0450*/  FSETP.GEU.AND P1, PT, R28, -126, PT ;  /* 0xc2fc00001c00780b */ /* 0x000fda0003f2e000 */
[----:B------:R-:W-:-:S04]  /*0460*/  @!P1 FMUL R28, R28, 0.5 ;  /* 0x3f0000001c1c9820 */ /* 0x000fc80000400000 */
[----:B------:R-:W0:Y:S02]  /*0470*/  MUFU.EX2 R14, R28 ;  /* 0x0000001c000e7308 */ /* 0x000e240000000800 */
[----:B0-----:R-:W-:Y:S01]  /*0480*/  @!P1 FMUL R14, R14, R14 ;  /* 0x0000000e0e0e9220 */ /* 0x001fe20000400000 */
[----:B------:R-:W-:-:S04]  /*0490*/  FSETP.GT.AND P1, PT, R21, R12, PT ;  /* 0x0000000c1500720b */ /* 0x000fc80003f24000 */
[C---:B------:R-:W-:Y:S02]  /*04a0*/  FSEL R6, R21.reuse, R12, P1 ;  /* 0x0000000c15067208 */ /* 0x040fe40000800000 */
[----:B------:R-:W-:-:S04]  /*04b0*/  FSETP.NAN.AND P1, PT, R21, R21, PT ;  /* 0x000000151500720b */ /* 0x000fc80003f28000 */
[----:B------:R-:W-:Y:S02]  /*04c0*/  FSEL R6, R21, R6, P1 ;  /* 0x0000000615067208 */ /* 0x000fe40000800000 */
[----:B------:R-:W-:-:S03]  /*04d0*/  FSETP.NEU.AND P1, PT, R26, -INF , PT ;  /* 0xff8000001a00780b */ /* 0x000fc60003f2d000 */
[----:B------:R-:W-:Y:S01]  /*04e0*/  FADD R11, -R6, R21 ;  /* 0x00000015060b7221 */ /* 0x000fe20000000100 */
[----:B------:R-:W-:Y:S02]  /*04f0*/  FSEL R10, R13, 1, P1 ;  /* 0x3f8000000d0a7808 */ /* 0x000fe40000800000 */
[----:B------:R-:W-:Y:S01]  /*0500*/  FSEL R7, R14, 1, P1 ;  /* 0x3f8000000e077808 */ /* 0x000fe20000800000 */
[----:B------:R-:W-:Y:S01]  /*0510*/  FMUL R13, R11, 1.4426950216293334961 ;  /* 0x3fb8aa3b0b0d7820 */ /* 0x000fe20000400000 */
[C---:B------:R-:W-:Y:S01]  /*0520*/  FSETP.NEU.AND P1, PT, R12.reuse, -INF , P0 ;  /* 0xff8000000c00780b */ /* 0x040fe2000072d000 */
[----:B------:R-:W-:Y:S01]  /*0530*/  FADD R12, R12, -R6 ;  /* 0x800000060c0c7221 */ /* 0x000fe20000000000 */
[----:B------:R-:W-:Y:S01]  /*0540*/  FADD R11, R9, R5 ;  /* 0x00000005090b7221 */ /* 0x000fe20000000000 */
[----:B------:R-:W-:Y:S01]  /*0550*/  FSEL R21, R6, R21, P0 ;  /* 0x0000001506157208 */ /* 0x000fe20000000000 */
[----:B------:R-:W-:Y:S01]  /*0560*/  @P0 FFMA R20, R10, R20, R7 ;  /* 0x000000140a140223 */ /* 0x000fe20000000007 */
[----:B------:R-:W-:Y:S01]  /*0570*/  PLOP3.LUT P6, PT, P6, P1, PT, 0xa8, 0x0 ;  /* 0x000000000000781c */ /* 0x000fe200037c3570 */
[----:B------:R-:W-:Y:S01]  /*0580*/  FMUL R15, R12, 1.4426950216293334961 ;  /* 0x3fb8aa3b0c0f7820 */ /* 0x000fe20000400000 */
        /* <DEDUP_REMOVED lines=54> */
[----:B------:R-:W-:-:S04]  /*08f0*/  FSETP.NEU.AND P1, PT, R8, -INF , PT ;  /* 0xff8000000800780b */ /* 0x000fc80003f2d000 */
[----:B------:R-:W-:Y:S02]  /*0900*/  FSEL R13, R13, 1, P1 ;  /* 0x3f8000000d0d7808 */ /* 0x000fe40000800000 */
[----:B------:R-:W-:Y:S02]  /*0910*/  FSEL R28, R15, 1, P1 ;  /* 0x3f8000000f1c7808 */ /* 0x000fe40000800000 */
[----:B------:R-:W-:-:S03]  /*0920*/  IADD3 R25, P1, R25, 0x8, RZ ;  /* 0x0000000819197810 */ /* 0x000fc60007f3e0ff */
[----:B------:R-:W-:Y:S02]  /*0930*/  @P0 FFMA R16, R13, R16, R28 ;  /* 0x000000100d100223 */ /* 0x000fe4000000001c */
[----:B------:R-:W-:Y:S01]  /*0940*/  IMAD.X R24, RZ, RZ, R24, P1 ;  /* 0x000000ffff187224 */ /* 0x000fe200008e0618 */
[----:B------:R-:W-:-:S04]  /*0950*/  ISETP.GE.U32.AND P1, PT, R25, 0x144, PT ;  /* 0x000001441900780c */ /* 0x000fc80003f26070 */
[----:B------:R-:W-:-:S13]  /*0960*/  ISETP.GE.U32.AND.EX P1, PT, R24, RZ, PT, P1 ;  /* 0x000000ff1800720c */ /* 0x000fda0003f26110 */
[----:B------:R-:W-:Y:S05]  /*0970*/  @!P1 BRA `(.L_x_0) ;  /* 0xfffff84000009947 */ /* 0x000fea000383ffff */
[C---:B------:R-:W-:Y:S01]  /*0980*/  FSETP.NAN.AND P1, PT, R17.reuse, R17, PT ;  /* 0x000000111100720b */ /* 0x040fe20003f28000 */
[----:B------:R-:W-:Y:S01]  /*0990*/  IMAD.MOV.U32 R13, RZ, RZ, RZ ;  /* 0x000000ffff0d7224 */ /* 0x000fe200078e00ff */
[CC--:B------:R-:W-:Y:S01]  /*09a0*/  FSETP.GT.AND P0, PT, R17.reuse, R18.reuse, PT ;  /* 0x000000121100720b */ /* 0x0c0fe20003f04000 */
[----:B------:R-:W-:Y:S01]  /*09b0*/  IMAD.MOV.U32 R14, RZ, RZ, RZ ;  /* 0x000000ffff0e7224 */ /* 0x000fe200078e00ff */
[C---:B------:R-:W-:Y:S01]  /*09c0*/  FSEL R12, R17.reuse, R18, P1 ;  /* 0x00000012110c7208 */ /* 0x040fe20000800000 */
[----:B------:R-:W-:Y:S01]  /*09d0*/  ULDC.64 UR4, c[0x0][0x118] ;  /* 0x0000460000047ab9 */ /* 0x000fe20000000a00 */
[----:B------:R-:W-:Y:S02]  /*09e0*/  SEL R4, RZ, 0x1, !P4 ;  /* 0x00000001ff047807 */ /* 0x000fe40006000000 */
[----:B------:R-:W-:-:S04]  /*09f0*/  FSEL R12, R17, R12, P0 ;  /* 0x0000000c110c7208 */ /* 0x000fc80000000000 */
[C---:B------:R-:W-:Y:S02]  /*0a00*/  FSETP.GT.AND P0, PT, R12.reuse, R21, PT ;  /* 0x000000150c00720b */ /* 0x040fe40003f04000 */
[----:B------:R-:W-:-:S11]  /*0a10*/  FSETP.NAN.AND P1, PT, R12, R12, PT ;  /* 0x0000000c0c00720b */ /* 0x000fd60003f28000 */
[----:B------:R-:W-:-:S04]  /*0a20*/  @!P0 FSEL R12, R12, R21, P1 ;  /* 0x000000150c0c8208 */ /* 0x000fc80000800000 */
[C---:B------:R-:W-:Y:S02]  /*0a30*/  FSETP.GT.AND P0, PT, R12.reuse, R19, PT ;  /* 0x000000130c00720b */ /* 0x040fe40003f04000 */
[----:B------:R-:W-:-:S11]  /*0a40*/  FSETP.NAN.AND P1, PT, R12, R12, PT ;  /* 0x0000000c0c00720b */ /* 0x000fd60003f28000 */
[----:B------:R-:W-:-:S04]  /*0a50*/  @!P0 FSEL R12, R12, R19, P1 ;  /* 0x000000130c0c8208 */ /* 0x000fc80000800000 */
[C---:B------:R-:W-:Y:S01]  /*0a60*/  FSETP.NAN.AND P1, PT, R12.reuse, R12, PT ;  /* 0x0000000c0c00720b */ /* 0x040fe20003f28000 */
[----:B------:R-:W0:Y:S02]  /*0a70*/  SHFL.BFLY PT, R5, R12, 0x1, 0x1f ;  /* 0x0c201f000c057f89 */ /* 0x000e2400000e0000 */
[----:B0-----:R-:W-:-:S10]  /*0a80*/  FSETP.GT.AND P0, PT, R12, R5, PT ;  /* 0x000000050c00720b */ /* 0x001fd40003f04000 */
[----:B------:R-:W-:Y:S02]  /*0a90*/  @!P1 FSEL R12, R12, R5, P0 ;  /* 0x000000050c0c9208 */ /* 0x000fe40000000000 */
[----:B------:R-:W-:Y:S02]  /*0aa0*/  SEL R5, RZ, 0x1fffe, !P5 ;  /* 0x0001fffeff057807 */ /* 0x000fe40006800000 */
[----:B------:R-:W-:Y:S01]  /*0ab0*/  FSETP.NEU.AND P0, PT, R12, -INF , PT ;  /* 0xff8000000c00780b */ /* 0x000fe20003f0d000 */
[--C-:B------:R-:W-:Y:S01]  /*0ac0*/  FADD R18, R18, -R12.reuse ;  /* 0x8000000c12127221 */ /* 0x100fe20000000000 */
[--C-:B------:R-:W-:Y:S01]  /*0ad0*/  FADD R17, R17, -R12.reuse ;  /* 0x8000000c11117221 */ /* 0x100fe20000000000 */
[--C-:B------:R-:W-:Y:S01]  /*0ae0*/  FADD R21, R21, -R12.reuse ;  /* 0x8000000c15157221 */ /* 0x100fe20000000000 */
[----:B------:R-:W-:Y:S01]  /*0af0*/  FADD R19, R19, -R12 ;  /* 0x8000000c13137221 */ /* 0x000fe20000000000 */
[----:B------:R-:W-:Y:S01]  /*0b00*/  FMUL R18, R18, 1.4426950216293334961 ;  /* 0x3fb8aa3b12127820 */ /* 0x000fe20000400000 */
[----:B------:R-:W-:Y:S01]  /*0b10*/  FMUL R17, R17, 1.4426950216293334961 ;  /* 0x3fb8aa3b11117820 */ /* 0x000fe20000400000 */
[----:B------:R-:W-:Y:S01]  /*0b20*/  FMUL R21, R21, 1.4426950216293334961 ;  /* 0x3fb8aa3b15157820 */ /* 0x000fe20000400000 */
[----:B------:R-:W-:Y:S01]  /*0b30*/  FMUL R19, R19, 1.4426950216293334961 ;  /* 0x3fb8aa3b13137820 */ /* 0x000fe20000400000 */
[----:B------:R-:W-:-:S02]  /*0b40*/  IADD3 R6, R4, R5, RZ ;  /* 0x0000000504067210 */ /* 0x000fc40007ffe0ff */
[----:B------:R-:W-:Y:S02]  /*0b50*/  FSEL R18, R18, RZ, P0 ;  /* 0x000000ff12127208 */ /* 0x000fe40000000000 */
[----:B------:R-:W-:Y:S02]  /*0b60*/  FSEL R17, R17, RZ, P0 ;  /* 0x000000ff11117208 */ /* 0x000fe40000000000 */
[----:B------:R-:W-:Y:S02]  /*0b70*/  FSETP.GEU.AND P1, PT, R18, -126, PT ;  /* 0xc2fc00001200780b */ /* 0x000fe40003f2e000 */
[----:B------:R-:W-:Y:S02]  /*0b80*/  FSEL R21, R21, RZ, P0 ;  /* 0x000000ff15157208 */ /* 0x000fe40000000000 */
[----:B------:R-:W-:Y:S02]  /*0b90*/  FSETP.GEU.AND P4, PT, R17, -126, PT ;  /* 0xc2fc00001100780b */ /* 0x000fe40003f8e000 */
[----:B------:R-:W-:-:S02]  /*0ba0*/  FSETP.GEU.AND P5, PT, R21, -126, PT ;  /* 0xc2fc00001500780b */ /* 0x000fc40003fae000 */
[----:B------:R-:W-:Y:S02]  /*0bb0*/  FSEL R19, R19, RZ, P0 ;  /* 0x000000ff13137208 */ /* 0x000fe40000000000 */
[----:B------:R-:W-:Y:S02]  /*0bc0*/  SEL R5, RZ, 0x7fff8, !P3 ;  /* 0x0007fff8ff057807 */ /* 0x000fe40005800000 */
[----:B------:R-:W-:Y:S01]  /*0bd0*/  FSETP.GEU.AND P0, PT, R19, -126, PT ;  /* 0xc2fc00001300780b */ /* 0x000fe20003f0e000 */
[----:B------:R-:W-:Y:S01]  /*0be0*/  @!P1 FMUL R18, R18, 0.5 ;  /* 0x3f00000012129820 */ /* 0x000fe20000400000 */
[----:B------:R-:W-:Y:S02]  /*0bf0*/  SEL R4, RZ, 0x4, !P6 ;  /* 0x00000004ff047807 */ /* 0x000fe40007000000 */
[----:B------:R-:W-:Y:S01]  /*0c00*/  LOP3.LUT R6, R6, 0x3, RZ, 0xc0, !PT ;  /* 0x0000000306067812 */ /* 0x000fe200078ec0ff */
[----:B------:R-:W-:Y:S02]  /*0c10*/  @!P4 FMUL R17, R17, 0.5 ;  /* 0x3f0000001111c820 */ /* 0x000fe40000400000 */
[----:B------:R-:W0:Y:S01]  /*0c20*/  MUFU.EX2 R18, R18 ;  /* 0x0000001200127308 */ /* 0x000e220000000800 */
[----:B------:R-:W-:Y:S01]  /*0c30*/  @!P5 FMUL R21, R21, 0.5 ;  /* 0x3f0000001515d820 */ /* 0x000fe20000400000 */
[----:B------:R-:W-:-:S04]  /*0c40*/  IADD3 R4, R6, R5, R4 ;  /* 0x0000000506047210 */ /* 0x000fc80007ffe004 */
[----:B------:R-:W-:Y:S02]  /*0c50*/  @!P0 FMUL R19, R19, 0.5 ;  /* 0x3f00000013138820 */ /* 0x000fe40000400000 */
[----:B------:R-:W1:Y:S08]  /*0c60*/  MUFU.EX2 R17, R17 ;  /* 0x0000001100117308 */ /* 0x000e700000000800 */
[----:B------:R-:W2:Y:S01]  /*0c70*/  MUFU.EX2 R21, R21 ;  /* 0x0000001500157308 */ /* 0x000ea20000000800 */
[----:B0-----:R-:W-:Y:S01]  /*0c80*/  @!P1 FMUL R18, R18, R18 ;  /* 0x0000001212129220 */ /* 0x001fe20000400000 */
[----:B------:R-:W-:-:S03]  /*0c90*/  LOP3.LUT P1, RZ, R4, 0xf, RZ, 0xc0, !PT ;  /* 0x0000000f04ff7812 */ /* 0x000fc6000782c0ff */
[----:B------:R-:W-:Y:S01]  /*0ca0*/  FMUL R23, R23, R18 ;  /* 0x0000001217177220 */ /* 0x000fe20000400000 */
[----:B------:R-:W-:Y:S02]  /*0cb0*/  SEL R4, RZ, 0x1, !P1 ;  /* 0x00000001ff047807 */ /* 0x000fe40004800000 */
[----:B------:R-:W0:Y:S01]  /*0cc0*/  MUFU.EX2 R19, R19 ;  /* 0x0000001300137308 */ /* 0x000e220000000800 */
[----:B-1----:R-:W-:Y:S02]  /*0cd0*/  @!P4 FMUL R17, R17, R17 ;  /* 0x000000111111c220 */ /* 0x002fe40000400000 */
[----:B------:R-:W1:Y:S02]  /*0ce0*/  SHFL.BFLY PT, R5, R4, 0x1, 0x1f ;  /* 0x0c201f0004057f89 */ /* 0x000e6400000e0000 */
[----:B------:R-:W-:Y:S01]  /*0cf0*/  FFMA R23, R16, R17, R23 ;  /* 0x0000001110177223 */ /* 0x000fe20000000017 */
[----:B--2---:R-:W-:-:S04]  /*0d00*/  @!P5 FMUL R21, R21, R21 ;  /* 0x000000151515d220 */ /* 0x004fc80000400000 */
[----:B------:R-:W-:Y:S01]  /*0d10*/  FFMA R23, R22, R21, R23 ;  /* 0x0000001516177223 */ /* 0x000fe20000000017 */
[----:B0-----:R-:W-:-:S04]  /*0d20*/  @!P0 FMUL R19, R19, R19 ;  /* 0x0000001313138220 */ /* 0x001fc80000400000 */
[----:B------:R-:W-:-:S05]  /*0d30*/  FFMA R23, R20, R19, R23 ;  /* 0x0000001314177223 */ /* 0x000fca0000000017 */
[----:B------:R-:W0:Y:S01]  /*0d40*/  SHFL.BFLY PT, R6, R23, 0x1, 0x1f ;  /* 0x0c201f0017067f89 */ /* 0x000e2200000e0000 */
[----:B-1----:R-:W-:Y:S01]  /*0d50*/  LOP3.LUT P1, RZ, R5, 0xff, R4, 0xc8, !PT ;  /* 0x000000ff05ff7812 */ /* 0x002fe2000782c804 */
[----:B0-----:R-:W-:Y:S02]  /*0d60*/  FADD R15, R23, R6 ;  /* 0x00000006170f7221 */ /* 0x001fe40000000000 */
.L_x_1:
        /* <DEDUP_REMOVED lines=12> */
[----:B------:R-:W-:Y:S01]  /*0e30*/  @P0 IMAD.MOV.U32 R18, RZ, RZ, 0x0 ;  /* 0x00000000ff120424 */ /* 0x000fe200078e00ff */
[----:B------:R-:W-:Y:S01]  /*0e40*/  @P0 MOV R19, 0x12f00000 ;  /* 0x12f0000000130802 */ /* 0x000fe20000000f00 */
[----:B------:R0:W1:Y:S08]  /*0e50*/  @P0 R2UR UR6, R10 ;  /* 0x000000000a0603c2 */ /* 0x00007000000e0000 */
[----:B------:R0:W1:Y:S08]  /*0e60*/  @P0 R2UR UR7, R11 ;  /* 0x000000000b0703c2 */ /* 0x00007000000e0000 */
[----:B------:R2:W3:Y:S01]  /*0e70*/  @P0 R2UR UR8, R18 ;  /* 0x00000000120803c2 */ /* 0x0004e200000e0000 */
[----:B0-----:R-:W-:-:S07]  /*0e80*/  CS2R R10, SRZ ;  /* 0x00000000000a7805 */ /* 0x001fce000001ff00 */
[----:B------:R2:W3:Y:S02]  /*0e90*/  @P0 R2UR UR9, R19 ;  /* 0x00000000130903c2 */ /* 0x0004e400000e0000 */
[----:B--2---:R-:W-:-:S04]  /*0ea0*/  IMAD.WIDE R18, R21, R16, c[0x0][0x160] ;  /* 0x0000580015127625 */ /* 0x004fc800078e0210 */
[CC--:B------:R-:W-:Y:S01]  /*0eb0*/  IMAD.WIDE R20, R17.reuse, R16.reuse, c[0x0][0x168] ;  /* 0x00005a0011147625 */ /* 0x0c0fe200078e0210 */
[----:B-1----:R-:W2:Y:S04]  /*0ec0*/  @P0 LDG.E.EF.128 R4, desc[UR6][R18.64] ;  /* 0x0000000612040981 */ /* 0x002ea8200c0e1d00 */
[----:B---3--:R-:W2:Y:S01]  /*0ed0*/  @P0 LDG.E.EF.128 R8, desc[UR8][R20.64] ;  /* 0x0000000814080981 */ /* 0x008ea2200c0e1d00 */
[----:B------:R-:W-:Y:S01]  /*0ee0*/  IMAD.WIDE R16, R17, R16, c[0x0][0x170] ;  /* 0x00005c0011107625 */ /* 0x000fe200078e0210 */
[----:B--2---:R-:W-:Y:S01]  /*0ef0*/  FADD R23, R8, R4 ;  /* 0x0000000408177221 */ /* 0x004fe20000000000 */
[----:B------:R-:W-:Y:S01]  /*0f00*/  FADD R5, R9, R5 ;  /* 0x0000000509057221 */ /* 0x000fe20000000000 */
[----:B------:R-:W-:Y:S02]  /*0f10*/  FADD R7, R11, R7 ;  /* 0x000000070b077221 */ /* 0x000fe40000000000 */
[C---:B------:R-:W-:Y:S01]  /*0f20*/  FADD R23, -R12.reuse, R23 ;  /* 0x000000170c177221 */ /* 0x040fe20000000100 */
[C---:B------:R-:W-:Y:S01]  /*0f30*/  FADD R5, -R12.reuse, R5 ;  /* 0x000000050c057221 */ /* 0x040fe20000000100 */
[----:B------:R-:W-:-:S02]  /*0f40*/  FADD R7, -R12, R7 ;  /* 0x000000070c077221 */ /* 0x000fc40000000100 */
[----:B------:R-:W-:Y:S01]  /*0f50*/  FMUL R23, R23, 1.4426950216293334961 ;  /* 0x3fb8aa3b17177820 */ /* 0x000fe20000400000 */
[----:B------:R-:W-:Y:S01]  /*0f60*/  FMUL R8, R5, 1.4426950216293334961 ;  /* 0x3fb8aa3b05087820 */ /* 0x000fe20000400000 */
[----:B------:R-:W-:Y:S01]  /*0f70*/  FADD R5, R10, R6 ;  /* 0x000000060a057221 */ /* 0x000fe20000000000 */
[----:B------:R-:W-:Y:S01]  /*0f80*/  FMUL R9, R7, 1.4426950216293334961 ;  /* 0x3fb8aa3b07097820 */ /* 0x000fe20000400000 */
[----:B------:R-:W-:Y:S01]  /*0f90*/  FMUL R10, R15, 0.25 ;  /* 0x3e8000000f0a7820 */ /* 0x000fe20000400000 */
[----:B------:R-:W-:Y:S01]  /*0fa0*/  FSETP.GEU.AND P3, PT, R23, -126, PT ;  /* 0xc2fc00001700780b */ /* 0x000fe20003f6e000 */
[----:B------:R-:W-:Y:S01]  /*0fb0*/  FADD R5, -R12, R5 ;  /* 0x000000050c057221 */ /* 0x000fe20000000100 */
[----:B------:R-:W-:Y:S02]  /*0fc0*/  FSETP.GEU.AND P6, PT, R8, -126, PT ;  /* 0xc2fc00000800780b */ /* 0x000fe40003fce000 */
[----:B------:R-:W-:Y:S01]  /*0fd0*/  FSETP.GEU.AND P4, PT, R9, -126, PT ;  /* 0xc2fc00000900780b */ /* 0x000fe20003f8e000 */
[----:B------:R-:W-:-:S05]  /*0fe0*/  FMUL R6, R5, 1.4426950216293334961 ;  /* 0x3fb8aa3b05067820 */ /* 0x000fca0000400000 */
[----:B------:R-:W-:-:S03]  /*0ff0*/  FSETP.GEU.AND P5, PT, R6, -126, PT ;  /* 0xc2fc00000600780b */ /* 0x000fc60003fae000 */
[----:B------:R-:W-:Y:S02]  /*1000*/  @!P3 FMUL R23, R23, 0.5 ;  /* 0x3f0000001717b820 */ /* 0x000fe40000400000 */
[----:B------:R-:W-:Y:S02]  /*1010*/  @!P6 FMUL R8, R8, 0.5 ;  /* 0x3f0000000808e820 */ /* 0x000fe40000400000 */
[----:B------:R-:W0:Y:S01]  /*1020*/  MUFU.EX2 R4, R23 ;  /* 0x0000001700047308 */ /* 0x000e220000000800 */
[----:B------:R-:W-:-:S05]  /*1030*/  @!P4 FMUL R9, R9, 0.5 ;  /* 0x3f0000000909c820 */ /* 0x000fca0000400000 */
[----:B------:R-:W-:Y:S02]  /*1040*/  @!P5 FMUL R6, R6, 0.5 ;  /* 0x3f0000000606d820 */ /* 0x000fe40000400000 */
[----:B------:R-:W1:Y:S01]  /*1050*/  MUFU.EX2 R5, R8 ;  /* 0x0000000800057308 */ /* 0x000e620000000800 */
[----:B0-----:R-:W-:Y:S01]  /*1060*/  @!P3 FMUL R4, R4, R4 ;  /* 0x000000040404b220 */ /* 0x001fe20000400000 */
[----:B------:R-:W-:-:S06]  /*1070*/  FSETP.GEU.AND P3, PT, |R15|, 1.175494350822287508e-38, PT ;  /* 0x008000000f00780b */ /* 0x000fcc0003f6e200 */
[----:B------:R-:W0:Y:S01]  /*1080*/  MUFU.EX2 R7, R6 ;  /* 0x0000000600077308 */ /* 0x000e220000000800 */
[----:B-1----:R-:W-:Y:S01]  /*1090*/  @!P6 FMUL R5, R5, R5 ;  /* 0x000000050505e220 */ /* 0x002fe20000400000 */
[----:B------:R-:W-:-:S06]  /*10a0*/  FSETP.GT.AND P6, PT, |R15|, 8.50705917302346158658e+37, PT ;  /* 0x7e8000000f00780b */ /* 0x000fcc0003fc4200 */
[----:B------:R-:W1:Y:S01]  /*10b0*/  MUFU.EX2 R8, R9 ;  /* 0x0000000900087308 */ /* 0x000e620000000800 */
[----:B------:R-:W-:-:S05]  /*10c0*/  FSEL R10, R10, R15, P6 ;  /* 0x0000000f0a0a7208 */ /* 0x000fca0003000000 */
[----:B------:R-:W-:Y:S01]  /*10d0*/  @!P3 FMUL R10, R10, 16777216 ;  /* 0x4b8000000a0ab820 */ /* 0x000fe20000400000 */
[----:B0-----:R-:W-:Y:S01]  /*10e0*/  @!P5 FMUL R7, R7, R7 ;  /* 0x000000070707d220 */ /* 0x001fe20000400000 */
[----:B------:R-:W-:-:S03]  /*10f0*/  @P6 FMUL R4, R4, 0.25 ;  /* 0x3e80000004046820 */ /* 0x000fc60000400000 */
[----:B------:R-:W-:Y:S01]  /*1100*/  @P6 FMUL R7, R7, 0.25 ;  /* 0x3e80000007076820 */ /* 0x000fe20000400000 */
[----:B------:R-:W0:Y:S01]  /*1110*/  MUFU.RCP R10, R10 ;  /* 0x0000000a000a7308 */ /* 0x000e220000001000 */
[----:B------:R-:W-:Y:S01]  /*1120*/  @P6 FMUL R5, R5, 0.25 ;  /* 0x3e80000005056820 */ /* 0x000fe20000400000 */
[----:B-1----:R-:W-:Y:S01]  /*1130*/  @!P4 FMUL R8, R8, R8 ;  /* 0x000000080808c220 */ /* 0x002fe20000400000 */
[----:B------:R-:W-:Y:S01]  /*1140*/  @!P3 FMUL R7, R7, 16777216 ;  /* 0x4b8000000707b820 */ /* 0x000fe20000400000 */
[----:B------:R-:W-:Y:S01]  /*1150*/  @!P3 FMUL R4, R4, 16777216 ;  /* 0x4b8000000404b820 */ /* 0x000fe20000400000 */
[----:B------:R-:W-:Y:S01]  /*1160*/  @!P3 FMUL R5, R5, 16777216 ;  /* 0x4b8000000505b820 */ /* 0x000fe20000400000 */
[----:B------:R-:W-:-:S04]  /*1170*/  @P6 FMUL R8, R8, 0.25 ;  /* 0x3e80000008086820 */ /* 0x000fc80000400000 */
[----:B------:R-:W-:Y:S01]  /*1180*/  @!P3 FMUL R8, R8, 16777216 ;  /* 0x4b8000000808b820 */ /* 0x000fe20000400000 */
[C---:B0-----:R-:W-:Y:S01]  /*1190*/  FMUL R6, R10.reuse, R7 ;  /* 0x000000070a067220 */ /* 0x041fe20000400000 */
[C---:B------:R-:W-:Y:S01]  /*11a0*/  FMUL R4, R10.reuse, R4 ;  /* 0x000000040a047220 */ /* 0x040fe20000400000 */
[C---:B------:R-:W-:Y:S01]  /*11b0*/  FMUL R5, R10.reuse, R5 ;  /* 0x000000050a057220 */ /* 0x040fe20000400000 */
[----:B------:R-:W-:Y:S02]  /*11c0*/  FMUL R7, R10, R8 ;  /* 0x000000080a077220 */ /* 0x000fe40000400000 */
[----:B------:R-:W-:Y:S02]  /*11d0*/  SEL R6, R6, RZ, P1 ;  /* 0x000000ff06067207 */ /* 0x000fe40000800000 */
[----:B------:R-:W-:Y:S02]  /*11e0*/  SEL R4, R4, RZ, P1 ;  /* 0x000000ff04047207 */ /* 0x000fe40000800000 */
[----:B------:R-:W-:-:S02]  /*11f0*/  SEL R5, R5, RZ, P1 ;  /* 0x000000ff05057207 */ /* 0x000fc40000800000 */
[----:B------:R-:W-:-:S05]  /*1200*/  SEL R7, R7, RZ, P1 ;  /* 0x000000ff07077207 */ /* 0x000fca0000800000 */
[----:B------:R0:W-:Y:S01]  /*1210*/  @P0 STG.E.128 [R16.64], R4 ;  /* 0x0000000410000986 */ /* 0x0001e2000c101d04 */
[----:B------:R-:W-:-:S04]  /*1220*/  IADD3 R13, P0, R13, 0x8, RZ ;  /* 0x000000080d0d7810 */ /* 0x000fc80007f1e0ff */
[----:B------:R-:W-:Y:S02]  /*1230*/  IADD3.X R14, RZ, R14, RZ, P0, !PT ;  /* 0x0000000eff0e7210 */ /* 0x000fe400007fe4ff */
[----:B------:R-:W-:-:S04]  /*1240*/  ISETP.GE.U32.AND P0, PT, R13, 0x144, PT ;  /* 0x000001440d00780c */ /* 0x000fc80003f06070 */
[----:B------:R-:W-:-:S13]  /*1250*/  ISETP.GE.U32.AND.EX P0, PT, R14, RZ, PT, P0 ;  /* 0x000000ff0e00720c */ /* 0x000fda0003f06100 */
[----:B0-----:R-:W-:Y:S05]  /*1260*/  @!P0 BRA `(.L_x_1) ;  /* 0xfffffb0000008947 */ /* 0x001fea000383ffff */
[----:B------:R-:W-:Y:S05]  /*1270*/  EXIT ;  /* 0x000000000000794d */ /* 0x000fea0003800000 */
.L_x_2:
[----:B------:R-:W-:-:S00]  /*1280*/  BRA `(.L_x_2) ;  /* 0xfffffff000007947 */ /* 0x000fc0000383ffff */
[----:B------:R-:W-:-:S00]  /*1290*/  NOP ;  /* 0x0000000000007918 */ /* 0x000fc00000000000 */
        /* <DEDUP_REMOVED lines=14> */
.L_x_3:
